	.headerflags	@"EF_CUDA_TEXMODE_UNIFIED EF_CUDA_64BIT_ADDRESS EF_CUDA_ACCELERATORS EF_CUDA_SM90 EF_CUDA_VIRTUAL_SM(EF_CUDA_SM90)"
	.elftype	@"ET_EXEC"


//--------------------- .nv.info                  --------------------------
	.section	.nv.info,"",@"SHT_CUDA_INFO"
	.align	4


	//----- nvinfo : EIATTR_REGCOUNT
	.align		4
        /*0000*/ 	.byte	0x04, 0x2f
        /*0002*/ 	.short	(.L_3 - .L_2)
	.align		4
.L_2:
        /*0004*/ 	.word	index@(triton_poi_fused__native_batch_norm_legit_no_training_convolution_mul_sigmoid_1)
        /*0008*/ 	.word	0x00000014


	//----- nvinfo : EIATTR_MIN_STACK_SIZE
	.align		4
.L_3:
        /*000c*/ 	.byte	0x04, 0x12
        /*000e*/ 	.short	(.L_5 - .L_4)
	.align		4
.L_4:
        /*0010*/ 	.word	index@(triton_poi_fused__native_batch_norm_legit_no_training_convolution_mul_sigmoid_1)
        /*0014*/ 	.word	0x00000000


	//----- nvinfo : EIATTR_FRAME_SIZE
	.align		4
.L_5:
        /*0018*/ 	.byte	0x04, 0x11
        /*001a*/ 	.short	(.L_7 - .L_6)
	.align		4
.L_6:
        /*001c*/ 	.word	index@(triton_poi_fused__native_batch_norm_legit_no_training_convolution_mul_sigmoid_1)
        /*0020*/ 	.word	0x00000000


	//----- nvinfo : EIATTR_MIN_STACK_SIZE
	.align		4
.L_7:
        /*0024*/ 	.byte	0x04, 0x12
        /*0026*/ 	.short	(.L_9 - .L_8)
	.align		4
.L_8:
        /*0028*/ 	.word	index@(triton_poi_fused__native_batch_norm_legit_no_training_convolution_mul_sigmoid_1)
        /*002c*/ 	.word	0x00000000
.L_9:


//--------------------- .nv.info.triton_poi_fused__native_batch_norm_legit_no_training_convolution_mul_sigmoid_1 --------------------------
	.section	.nv.info.triton_poi_fused__native_batch_norm_legit_no_training_convolution_mul_sigmoid_1,"",@"SHT_CUDA_INFO"
	.sectionflags	@""
	.align	4


	//----- nvinfo : EIATTR_CUDA_API_VERSION
	.align		4
        /*0000*/ 	.byte	0x04, 0x37
        /*0002*/ 	.short	(.L_11 - .L_10)
.L_10:
        /*0004*/ 	.word	0x0000007c


	//----- nvinfo : EIATTR_KPARAM_INFO
	.align		4
.L_11:
        /*0008*/ 	.byte	0x04, 0x17
        /*000a*/ 	.short	(.L_13 - .L_12)
.L_12:
        /*000c*/ 	.word	0x00000000
        /*0010*/ 	.short	0x0007
        /*0012*/ 	.short	0x0038
        /*0014*/ 	.byte	0x00, 0xf0, 0x11, 0x00


	//----- nvinfo : EIATTR_KPARAM_INFO
	.align		4
.L_13:
        /*0018*/ 	.byte	0x04, 0x17
        /*001a*/ 	.short	(.L_15 - .L_14)
.L_14:
        /*001c*/ 	.word	0x00000000
        /*0020*/ 	.short	0x0006
        /*0022*/ 	.short	0x0030
        /*0024*/ 	.byte	0x00, 0xf4, 0x21, 0x00


	//----- nvinfo : EIATTR_KPARAM_INFO
	.align		4
.L_15:
        /*0028*/ 	.byte	0x04, 0x17
        /*002a*/ 	.short	(.L_17 - .L_16)
.L_16:
        /*002c*/ 	.word	0x00000000
        /*0030*/ 	.short	0x0005
        /*0032*/ 	.short	0x0028
        /*0034*/ 	.byte	0x00, 0xf4, 0x21, 0x00


	//----- nvinfo : EIATTR_KPARAM_INFO
	.align		4
.L_17:
        /*0038*/ 	.byte	0x04, 0x17
        /*003a*/ 	.short	(.L_19 - .L_18)
.L_18:
        /*003c*/ 	.word	0x00000000
        /*0040*/ 	.short	0x0004
        /*0042*/ 	.short	0x0020
        /*0044*/ 	.byte	0x00, 0xf4, 0x21, 0x00


	//----- nvinfo : EIATTR_KPARAM_INFO
	.align		4
.L_19:
        /*0048*/ 	.byte	0x04, 0x17
        /*004a*/ 	.short	(.L_21 - .L_20)
.L_20:
        /*004c*/ 	.word	0x00000000
        /*0050*/ 	.short	0x0003
        /*0052*/ 	.short	0x0018
        /*0054*/ 	.byte	0x00, 0xf4, 0x21, 0x00


	//----- nvinfo : EIATTR_KPARAM_INFO
	.align		4
.L_21:
        /*0058*/ 	.byte	0x04, 0x17
        /*005a*/ 	.short	(.L_23 - .L_22)
.L_22:
        /*005c*/ 	.word	0x00000000
        /*0060*/ 	.short	0x0002
        /*0062*/ 	.short	0x0010
        /*0064*/ 	.byte	0x00, 0xf4, 0x21, 0x00


	//----- nvinfo : EIATTR_KPARAM_INFO
	.align		4
.L_23:
        /*0068*/ 	.byte	0x04, 0x17
        /*006a*/ 	.short	(.L_25 - .L_24)
.L_24:
        /*006c*/ 	.word	0x00000000
        /*0070*/ 	.short	0x0001
        /*0072*/ 	.short	0x0008
        /*0074*/ 	.byte	0x00, 0xf4, 0x21, 0x00


	//----- nvinfo : EIATTR_KPARAM_INFO
	.align		4
.L_25:
        /*0078*/ 	.byte	0x04, 0x17
        /*007a*/ 	.short	(.L_27 - .L_26)
.L_26:
        /*007c*/ 	.word	0x00000000
        /*0080*/ 	.short	0x0000
        /*0082*/ 	.short	0x0000
        /*0084*/ 	.byte	0x00, 0xf4, 0x21, 0x00


	//----- nvinfo : EIATTR_SPARSE_MMA_MASK
	.align		4
.L_27:
        /*0088*/ 	.byte	0x03, 0x50
        /*008a*/ 	.short	0x0000


	//----- nvinfo : EIATTR_MAXREG_COUNT
	.align		4
        /*008c*/ 	.byte	0x03, 0x1b
        /*008e*/ 	.short	0x00ff


	//----- nvinfo : EIATTR_EXIT_INSTR_OFFSETS
	.align		4
        /*0090*/ 	.byte	0x04, 0x1c
        /*0092*/ 	.short	(.L_29 - .L_28)


	//   ....[0]....
.L_28:
        /*0094*/ 	.word	0x00000460


	//   ....[1]....
        /*0098*/ 	.word	0x00000480


	//----- nvinfo : EIATTR_REQNTID
	.align		4
.L_29:
        /*009c*/ 	.byte	0x04, 0x10
        /*009e*/ 	.short	(.L_31 - .L_30)
.L_30:
        /*00a0*/ 	.word	0x00000020
        /*00a4*/ 	.word	0x00000001
        /*00a8*/ 	.word	0x00000001


	//----- nvinfo : EIATTR_CBANK_PARAM_SIZE
	.align		4
.L_31:
        /*00ac*/ 	.byte	0x03, 0x19
        /*00ae*/ 	.short	0x003c


	//----- nvinfo : EIATTR_PARAM_CBANK
	.align		4
        /*00b0*/ 	.byte	0x04, 0x0a
        /*00b2*/ 	.short	(.L_33 - .L_32)
	.align		4
.L_32:
        /*00b4*/ 	.word	index@(.nv.constant0.triton_poi_fused__native_batch_norm_legit_no_training_convolution_mul_sigmoid_1)
        /*00b8*/ 	.short	0x0210
        /*00ba*/ 	.short	0x003c


	//----- nvinfo : EIATTR_SW_WAR
	.align		4
.L_33:
        /*00bc*/ 	.byte	0x04, 0x36
        /*00be*/ 	.short	(.L_35 - .L_34)
.L_34:
        /*00c0*/ 	.word	0x00000008
.L_35:


//--------------------- .nv.callgraph             --------------------------
	.section	.nv.callgraph,"",@"SHT_CUDA_CALLGRAPH"
	.align	4
	.sectionentsize	8
	.align		4
        /*0000*/ 	.word	0x00000000
	.align		4
        /*0004*/ 	.word	0xffffffff
	.align		4
        /*0008*/ 	.word	0x00000000
	.align		4
        /*000c*/ 	.word	0xfffffffe
	.align		4
        /*0010*/ 	.word	0x00000000
	.align		4
        /*0014*/ 	.word	0xfffffffd
	.align		4
        /*0018*/ 	.word	0x00000000
	.align		4
        /*001c*/ 	.word	0xfffffffc


//--------------------- .nv.constant4             --------------------------
	.section	.nv.constant4,"a",@progbits
	.align	8
	.align		8
.nv.constant4:
        /*0000*/ 	.dword	_$_str
	.align		8
        /*0008*/ 	.dword	_$_str_$_2


//--------------------- .text.triton_poi_fused__native_batch_norm_legit_no_training_convolution_mul_sigmoid_1 --------------------------
	.section	.text.triton_poi_fused__native_batch_norm_legit_no_training_convolution_mul_sigmoid_1,"ax",@progbits
	.align	128
        .global         triton_poi_fused__native_batch_norm_legit_no_training_convolution_mul_sigmoid_1
        .type           triton_poi_fused__native_batch_norm_legit_no_training_convolution_mul_sigmoid_1,@function
        .size           triton_poi_fused__native_batch_norm_legit_no_training_convolution_mul_sigmoid_1,(.L_x_1 - triton_poi_fused__native_batch_norm_legit_no_training_convolution_mul_sigmoid_1)
        .other          triton_poi_fused__native_batch_norm_legit_no_training_convolution_mul_sigmoid_1,@"STO_CUDA_ENTRY STV_DEFAULT"
triton_poi_fused__native_batch_norm_legit_no_training_convolution_mul_sigmoid_1:
.text.triton_poi_fused__native_batch_norm_legit_no_training_convolution_mul_sigmoid_1:
[----:B------:R-:W0:Y:S02]  /*0000*/  LDC R1, c[0x0][0x28] ;  /* 0x00000a00ff017b82 */ /* 0x000e240000000800 */
[----:B------:R-:W1:Y:S01]  /*0010*/  LDC.64 R2, c[0x0][0x230] ;  /* 0x00008c00ff027b82 */ /* 0x000e620000000a00 */
[----:B------:R-:W2:Y:S01]  /*0020*/  S2R R0, SR_TID.X ;  /* 0x0000000000007919 */ /* 0x000ea20000002100 */
[----:B------:R-:W-:Y:S01]  /*0030*/  ULDC.64 UR4, c[0x0][0x208] ;  /* 0x0000820000047ab9 */ /* 0x000fe20000000a00 */
[----:B------:R-:W3:Y:S05]  /*0040*/  S2R R15, SR_CTAID.X ;  /* 0x00000000000f7919 */ /* 0x000eea0000002500 */
[----:B------:R-:W4:Y:S01]  /*0050*/  LDC.64 R12, c[0x0][0x210] ;  /* 0x00008400ff0c7b82 */ /* 0x000f220000000a00 */
[----:B-1----:R4:W5:Y:S07]  /*0060*/  LDG.E R14, desc[UR4][R2.64] ;  /* 0x00000004020e7981 */ /* 0x00296e000c1e1900 */
[----:B------:R-:W1:Y:S01]  /*0070*/  LDC.64 R4, c[0x0][0x220] ;  /* 0x00008800ff047b82 */ /* 0x000e620000000a00 */
[----:B------:R-:W-:-:S02]  /*0080*/  CS2R R16, SRZ ;  /* 0x0000000000107805 */ /* 0x000fc4000001ff00 */
[----:B--2---:R-:W-:-:S05]  /*0090*/  SHF.L.U32 R0, R0, 0x1, RZ ;  /* 0x0000000100007819 */ /* 0x004fca00000006ff */
[----:B------:R-:W2:Y:S01]  /*00a0*/  LDC.64 R6, c[0x0][0x228] ;  /* 0x00008a00ff067b82 */ /* 0x000ea20000000a00 */
[----:B------:R-:W-:-:S04]  /*00b0*/  LOP3.LUT R0, R0, 0x3e, RZ, 0xc0, !PT ;  /* 0x0000003e00007812 */ /* 0x000fc800078ec0ff */
[----:B---3--:R-:W-:-:S03]  /*00c0*/  LEA R15, R15, R0, 0x6 ;  /* 0x000000000f0f7211 */ /* 0x008fc600078e30ff */
[----:B------:R-:W3:Y:S01]  /*00d0*/  LDC.64 R8, c[0x0][0x238] ;  /* 0x00008e00ff087b82 */ /* 0x000ee20000000a00 */
[C---:B------:R-:W-:Y:S01]  /*00e0*/  ISETP.GE.AND P0, PT, R15.reuse, 0x40, PT ;  /* 0x000000400f00780c */ /* 0x040fe20003f06270 */
[----:B----4-:R-:W-:Y:S01]  /*00f0*/  IMAD.WIDE R2, R15, 0x4, R12 ;  /* 0x000000040f027825 */ /* 0x010fe200078e020c */
[----:B-1----:R-:W4:Y:S05]  /*0100*/  LDG.E R5, desc[UR4][R4.64] ;  /* 0x0000000404057981 */ /* 0x002f2a000c1e1900 */
[----:B------:R-:W1:Y:S06]  /*0110*/  LDC.64 R10, c[0x0][0x240] ;  /* 0x00009000ff0a7b82 */ /* 0x000e6c0000000a00 */
[----:B------:R-:W4:Y:S04]  /*0120*/  @!P0 LDG.E.64 R16, desc[UR4][R2.64] ;  /* 0x0000000402108981 */ /* 0x000f28000c1e1b00 */
[----:B--2---:R2:W4:Y:S04]  /*0130*/  LDG.E R6, desc[UR4][R6.64] ;  /* 0x0000000406067981 */ /* 0x004528000c1e1900 */
[----:B---3--:R3:W3:Y:S04]  /*0140*/  LDG.E R8, desc[UR4][R8.64] ;  /* 0x0000000408087981 */ /* 0x0086e8000c1e1900 */
[----:B-1----:R-:W3:Y:S01]  /*0150*/  LDG.E R11, desc[UR4][R10.64] ;  /* 0x000000040a0b7981 */ /* 0x002ee2000c1e1900 */
[----:B------:R-:W-:Y:S01]  /*0160*/  HFMA2.MMA R12, -RZ, RZ, 1.625, 0 ;  /* 0x3e800000ff0c7435 */ /* 0x000fe200000001ff */
[----:B-----5:R-:W-:-:S04]  /*0170*/  FADD R14, R14, 9.9999997473787516356e-06 ;  /* 0x3727c5ac0e0e7421 */ /* 0x020fc80000000000 */
[----:B------:R-:W1:Y:S02]  /*0180*/  MUFU.SQRT R0, R14 ;  /* 0x0000000e00007308 */ /* 0x000e640000002000 */
[C---:B-1----:R-:W-:Y:S02]  /*0190*/  FSETP.GT.AND P1, PT, R0.reuse, 8.50705917302346158658e+37, PT ;  /* 0x7e8000000000780b */ /* 0x042fe40003f24000 */
[----:B------:R-:W-:-:S11]  /*01a0*/  FSETP.GEU.AND P2, PT, R0, 1.175494350822287508e-38, PT ;  /* 0x008000000000780b */ /* 0x000fd60003f4e000 */
[----:B------:R-:W-:-:S04]  /*01b0*/  @P1 FMUL R0, R0, 0.25 ;  /* 0x3e80000000001820 */ /* 0x000fc80000400000 */
[----:B------:R-:W-:-:S06]  /*01c0*/  @!P2 FMUL R0, R0, 16777216 ;  /* 0x4b8000000000a820 */ /* 0x000fcc0000400000 */
[----:B------:R-:W3:Y:S01]  /*01d0*/  MUFU.RCP R0, R0 ;  /* 0x0000000000007308 */ /* 0x000ee20000001000 */
[----:B--2---:R-:W-:Y:S01]  /*01e0*/  FSEL R7, R12, 1, P1 ;  /* 0x3f8000000c077808 */ /* 0x004fe20000800000 */
[----:B----4-:R-:W-:-:S04]  /*01f0*/  FADD R4, R5, R16 ;  /* 0x0000001005047221 */ /* 0x010fc80000000000 */
[----:B------:R-:W-:Y:S01]  /*0200*/  @!P2 FMUL R7, R7, 16777216 ;  /* 0x4b8000000707a820 */ /* 0x000fe20000400000 */
[----:B------:R-:W-:-:S03]  /*0210*/  FADD R5, R5, R17 ;  /* 0x0000001105057221 */ /* 0x000fc60000000000 */
[----:B---3--:R-:W-:Y:S01]  /*0220*/  FMUL R9, R0, R7 ;  /* 0x0000000700097220 */ /* 0x008fe20000400000 */
[C---:B------:R-:W-:Y:S01]  /*0230*/  FADD R7, -R6.reuse, R4 ;  /* 0x0000000406077221 */ /* 0x040fe20000000100 */
[----:B------:R-:W-:-:S03]  /*0240*/  FADD R6, -R6, R5 ;  /* 0x0000000506067221 */ /* 0x000fc60000000100 */
[-C--:B------:R-:W-:Y:S01]  /*0250*/  FMUL R7, R7, R9.reuse ;  /* 0x0000000907077220 */ /* 0x080fe20000400000 */
[----:B------:R-:W-:-:S03]  /*0260*/  FMUL R6, R6, R9 ;  /* 0x0000000906067220 */ /* 0x000fc60000400000 */
[C-C-:B------:R-:W-:Y:S01]  /*0270*/  FFMA R10, R8.reuse, R7, R11.reuse ;  /* 0x00000007080a7223 */ /* 0x140fe2000000000b */
[----:B------:R-:W-:-:S03]  /*0280*/  FFMA R8, R8, R6, R11 ;  /* 0x0000000608087223 */ /* 0x000fc6000000000b */
[----:B------:R-:W-:-:S04]  /*0290*/  FADD R0, RZ, -R10 ;  /* 0x8000000aff007221 */ /* 0x000fc80000000000 */
[----:B------:R-:W-:Y:S01]  /*02a0*/  FMUL R6, R0, 1.4426950216293334961 ;  /* 0x3fb8aa3b00067820 */ /* 0x000fe20000400000 */
[----:B------:R-:W-:-:S04]  /*02b0*/  FADD R0, RZ, -R8 ;  /* 0x80000008ff007221 */ /* 0x000fc80000000000 */
[----:B------:R-:W-:Y:S01]  /*02c0*/  FMUL R9, R0, 1.4426950216293334961 ;  /* 0x3fb8aa3b00097820 */ /* 0x000fe20000400000 */
[----:B------:R-:W-:-:S04]  /*02d0*/  FSETP.GEU.AND P1, PT, R6, -126, PT ;  /* 0xc2fc00000600780b */ /* 0x000fc80003f2e000 */
[----:B------:R-:W-:-:S09]  /*02e0*/  FSETP.GEU.AND P2, PT, R9, -126, PT ;  /* 0xc2fc00000900780b */ /* 0x000fd20003f4e000 */
[----:B------:R-:W-:-:S04]  /*02f0*/  @!P1 FMUL R6, R6, 0.5 ;  /* 0x3f00000006069820 */ /* 0x000fc80000400000 */
[----:B------:R-:W-:Y:S01]  /*0300*/  @!P2 FMUL R9, R9, 0.5 ;  /* 0x3f0000000909a820 */ /* 0x000fe20000400000 */
[----:B------:R-:W1:Y:S08]  /*0310*/  MUFU.EX2 R0, R6 ;  /* 0x0000000600007308 */ /* 0x000e700000000800 */
[----:B------:R-:W2:Y:S01]  /*0320*/  MUFU.EX2 R7, R9 ;  /* 0x0000000900077308 */ /* 0x000ea20000000800 */
[----:B-1----:R-:W-:-:S04]  /*0330*/  @!P1 FMUL R0, R0, R0 ;  /* 0x0000000000009220 */ /* 0x002fc80000400000 */
[----:B------:R-:W-:Y:S01]  /*0340*/  FADD R0, R0, 1 ;  /* 0x3f80000000007421 */ /* 0x000fe20000000000 */
[----:B--2---:R-:W-:-:S04]  /*0350*/  @!P2 FMUL R7, R7, R7 ;  /* 0x000000070707a220 */ /* 0x004fc80000400000 */
[----:B------:R-:W-:Y:S01]  /*0360*/  FADD R11, R7, 1 ;  /* 0x3f800000070b7421 */ /* 0x000fe20000000000 */
[----:B------:R-:W-:Y:S01]  /*0370*/  FSETP.GT.AND P1, PT, R0, 8.50705917302346158658e+37, PT ;  /* 0x7e8000000000780b */ /* 0x000fe20003f24000 */
[----:B------:R-:W1:Y:S03]  /*0380*/  LDC.64 R6, c[0x0][0x218] ;  /* 0x00008600ff067b82 */ /* 0x000e660000000a00 */
[----:B------:R-:W-:-:S09]  /*0390*/  FSETP.GT.AND P2, PT, R11, 8.50705917302346158658e+37, PT ;  /* 0x7e8000000b00780b */ /* 0x000fd20003f44000 */
[----:B------:R-:W-:-:S04]  /*03a0*/  @P1 FMUL R0, R0, 0.25 ;  /* 0x3e80000000001820 */ /* 0x000fc80000400000 */
[----:B------:R-:W-:Y:S02]  /*03b0*/  @P2 FMUL R11, R11, 0.25 ;  /* 0x3e8000000b0b2820 */ /* 0x000fe40000400000 */
[----:B------:R-:W2:Y:S08]  /*03c0*/  MUFU.RCP R0, R0 ;  /* 0x0000000000007308 */ /* 0x000eb00000001000 */
[----:B------:R-:W3:Y:S01]  /*03d0*/  MUFU.RCP R11, R11 ;  /* 0x0000000b000b7308 */ /* 0x000ee20000001000 */
[----:B------:R-:W-:-:S02]  /*03e0*/  FSEL R9, R12, 1, P1 ;  /* 0x3f8000000c097808 */ /* 0x000fc40000800000 */
[----:B------:R-:W-:Y:S01]  /*03f0*/  FSEL R12, R12, 1, P2 ;  /* 0x3f8000000c0c7808 */ /* 0x000fe20001000000 */
[----:B------:R4:W-:Y:S02]  /*0400*/  @!P0 STG.E.64 desc[UR4][R2.64], R4 ;  /* 0x0000000402008986 */ /* 0x0009e4000c101b04 */
[----:B--2---:R-:W-:Y:S01]  /*0410*/  FMUL R9, R0, R9 ;  /* 0x0000000900097220 */ /* 0x004fe20000400000 */
[----:B-1----:R-:W-:-:S04]  /*0420*/  IMAD.WIDE R6, R15, 0x4, R6 ;  /* 0x000000040f067825 */ /* 0x002fc800078e0206 */
[----:B---3--:R-:W-:Y:S01]  /*0430*/  FMUL R13, R11, R12 ;  /* 0x0000000c0b0d7220 */ /* 0x008fe20000400000 */
[----:B------:R-:W-:-:S03]  /*0440*/  FMUL R12, R10, R9 ;  /* 0x000000090a0c7220 */ /* 0x000fc60000400000 */
[----:B------:R-:W-:Y:S01]  /*0450*/  FMUL R13, R8, R13 ;  /* 0x0000000d080d7220 */ /* 0x000fe20000400000 */
[----:B----4-:R-:W-:Y:S06]  /*0460*/  @P0 EXIT ;  /* 0x000000000000094d */ /* 0x010fec0003800000 */
[----:B------:R-:W-:Y:S01]  /*0470*/  STG.E.64 desc[UR4][R6.64], R12 ;  /* 0x0000000c06007986 */ /* 0x000fe2000c101b04 */
[----:B------:R-:W-:Y:S05]  /*0480*/  EXIT ;  /* 0x000000000000794d */ /* 0x000fea0003800000 */
.L_x_0:
[----:B------:R-:W-:-:S00]  /*0490*/  BRA `(.L_x_0) ;  /* 0xfffffffc00fc7947 */ /* 0x000fc0000383ffff */
[----:B------:R-:W-:-:S00]  /*04a0*/  NOP ;  /* 0x0000000000007918 */ /* 0x000fc00000000000 */
        /* <DEDUP_REMOVED lines=13> */
.L_x_1:


//--------------------- .nv.global.init           --------------------------
	.section	.nv.global.init,"aw",@progbits
.nv.global.init:
	.type		_$_str,@object
	.size		_$_str,(_$_str_$_2 - _$_str)
_$_str:
        /*0000*/ 	.byte	0x5f, 0x5f, 0x43, 0x55, 0x44, 0x41, 0x5f, 0x46, 0x54, 0x5a, 0x00
	.type		_$_str_$_2,@object
	.size		_$_str_$_2,(.L_1 - _$_str_$_2)
_$_str_$_2:
        /*000b*/ 	.byte	0x5f, 0x5f, 0x43, 0x55, 0x44, 0x41, 0x5f, 0x50, 0x52, 0x45, 0x43, 0x5f, 0x53, 0x51, 0x52, 0x54
        /*001b*/ 	.byte	0x00
.L_1:


//--------------------- .nv.constant0.triton_poi_fused__native_batch_norm_legit_no_training_convolution_mul_sigmoid_1 --------------------------
	.section	.nv.constant0.triton_poi_fused__native_batch_norm_legit_no_training_convolution_mul_sigmoid_1,"a",@progbits
	.sectionflags	@""
	.align	4
.nv.constant0.triton_poi_fused__native_batch_norm_legit_no_training_convolution_mul_sigmoid_1:
	.zero		588
